//
// Generated by NVIDIA NVVM Compiler
//
// Compiler Build ID: CL-36424714
// Cuda compilation tools, release 13.0, V13.0.88
// Based on NVVM 20.0.0
//

.version 9.0
.target sm_100
.address_size 64

	// .globl	_Z10oob_globalPii
// _ZZ13uninit_sharedPiE5sdata has been demoted

.visible .entry _Z10oob_globalPii(
	.param .u64 .ptr .align 1 _Z10oob_globalPii_param_0,
	.param .u32 _Z10oob_globalPii_param_1
)
{
	.reg .b32 	%r<5>;
	.reg .b64 	%rd<5>;

	ld.param.u64 	%rd1, [_Z10oob_globalPii_param_0];
	cvta.to.global.u64 	%rd2, %rd1;
	mov.u32 	%r1, %ctaid.x;
	mov.u32 	%r2, %ntid.x;
	mov.u32 	%r3, %tid.x;
	mad.lo.s32 	%r4, %r1, %r2, %r3;
	mul.wide.s32 	%rd3, %r4, 4;
	add.s64 	%rd4, %rd2, %rd3;
	st.global.u32 	[%rd4], %r4;
	ret;

}
	// .globl	_Z10oob_sharedv
.visible .entry _Z10oob_sharedv()
{


	bar.sync 	0;
	ret;

}
	// .globl	_Z13uninit_sharedPi
.visible .entry _Z13uninit_sharedPi(
	.param .u64 .ptr .align 1 _Z13uninit_sharedPi_param_0
)
{
	.reg .pred 	%p<2>;
	.reg .b32 	%r<7>;
	.reg .b64 	%rd<5>;
	// demoted variable
	.shared .align 4 .b8 _ZZ13uninit_sharedPiE5sdata[1024];
	ld.param.u64 	%rd1, [_Z13uninit_sharedPi_param_0];
	mov.u32 	%r1, %tid.x;
	and.b32  	%r3, %r1, 1;
	setp.eq.b32 	%p1, %r3, 1;
	shl.b32 	%r4, %r1, 2;
	mov.u32 	%r5, _ZZ13uninit_sharedPiE5sdata;
	add.s32 	%r2, %r5, %r4;
	@%p1 bra 	$L__BB2_2;
	st.shared.u32 	[%r2], %r1;
$L__BB2_2:
	cvta.to.global.u64 	%rd2, %rd1;
	bar.sync 	0;
	ld.shared.u32 	%r6, [%r2];
	mul.wide.u32 	%rd3, %r1, 4;
	add.s64 	%rd4, %rd2, %rd3;
	st.global.u32 	[%rd4], %r6;
	ret;

}
	// .globl	_Z17off_by_one_reducePii
.visible .entry _Z17off_by_one_reducePii(
	.param .u64 .ptr .align 1 _Z17off_by_one_reducePii_param_0,
	.param .u32 _Z17off_by_one_reducePii_param_1
)
{
	.reg .pred 	%p<5>;
	.reg .b32 	%r<15>;
	.reg .b64 	%rd<7>;

	ld.param.u64 	%rd2, [_Z17off_by_one_reducePii_param_0];
	ld.param.u32 	%r5, [_Z17off_by_one_reducePii_param_1];
	cvta.to.global.u64 	%rd3, %rd2;
	mov.u32 	%r1, %tid.x;
	mov.u32 	%r2, %ntid.x;
	mul.wide.u32 	%rd4, %r1, 4;
	add.s64 	%rd1, %rd3, %rd4;
	mov.b32 	%r14, 1;
$L__BB3_1:
	shl.b32 	%r4, %r14, 1;
	add.s32 	%r7, %r4, 1023;
	and.b32  	%r9, %r7, %r1;
	setp.ne.s32 	%p1, %r9, 0;
	add.s32 	%r10, %r14, %r1;
	setp.ge.s32 	%p2, %r10, %r5;
	or.pred  	%p3, %p1, %p2;
	@%p3 bra 	$L__BB3_3;
	mul.wide.s32 	%rd5, %r14, 4;
	add.s64 	%rd6, %rd1, %rd5;
	ld.global.u32 	%r11, [%rd6];
	ld.global.u32 	%r12, [%rd1];
	add.s32 	%r13, %r12, %r11;
	st.global.u32 	[%rd1], %r13;
$L__BB3_3:
	bar.sync 	0;
	setp.le.u32 	%p4, %r4, %r2;
	mov.u32 	%r14, %r4;
	@%p4 bra 	$L__BB3_1;
	ret;

}
	// .globl	_Z14negative_indexPii
.visible .entry _Z14negative_indexPii(
	.param .u64 .ptr .align 1 _Z14negative_indexPii_param_0,
	.param .u32 _Z14negative_indexPii_param_1
)
{
	.reg .b32 	%r<5>;
	.reg .b64 	%rd<5>;

	ld.param.u64 	%rd1, [_Z14negative_indexPii_param_0];
	ld.param.u32 	%r1, [_Z14negative_indexPii_param_1];
	cvta.to.global.u64 	%rd2, %rd1;
	mov.u32 	%r2, %tid.x;
	sub.s32 	%r3, %r2, %r1;
	mul.wide.s32 	%rd3, %r3, 4;
	add.s64 	%rd4, %rd2, %rd3;
	mov.b32 	%r4, 42;
	st.global.u32 	[%rd4], %r4;
	ret;

}


// ===== COMPILED SASS (sm_100) =====

	.target	sm_100

	.elftype	@"ET_EXEC"


//--------------------- .note.nv.tkinfo           --------------------------
	.section	.note.nv.tkinfo,"",@"SHT_NOTE"
	.sectionflags	@"SHF_NOTE_NV_TKINFO"
	.tkinfo
        /*0018*/ 	.word	0x00000002
        /*0030*/ 	.string	""
        /*0030*/ 	.string	"ptxas"
        /*0030*/ 	.string	"Cuda compilation tools, release 13.0, V13.0.88"
        /*0030*/ 	.string	"Build cuda_13.0.r13.0/compiler.36424714_0"
        /*0030*/ 	.string	"-arch sm_100 -m 64 "



//--------------------- .note.nv.cuinfo           --------------------------
	.section	.note.nv.cuinfo,"",@"SHT_NOTE"
	.sectionflags	@"SHF_NOTE_NV_CUINFO"
        /*0018*/ 	.short	0x0002
        /*001a*/ 	.short	0x0064
        /*001c*/ 	.short	0x0082
	.zero		2


//--------------------- .nv.info                  --------------------------
	.section	.nv.info,"",@"SHT_CUDA_INFO"
	.align	4


	//----- nvinfo : EIATTR_REGCOUNT
	.align		4
        /*0000*/ 	.byte	0x04, 0x2f
        /*0002*/ 	.short	(.L_1 - .L_0)
	.align		4
.L_0:
        /*0004*/ 	.word	index@(_Z10oob_globalPii)
        /*0008*/ 	.word	0x00000008


	//----- nvinfo : EIATTR_FRAME_SIZE
	.align		4
.L_1:
        /*000c*/ 	.byte	0x04, 0x11
        /*000e*/ 	.short	(.L_3 - .L_2)
	.align		4
.L_2:
        /*0010*/ 	.word	index@(_Z10oob_globalPii)
        /*0014*/ 	.word	0x00000000


	//----- nvinfo : EIATTR_REGCOUNT
	.align		4
.L_3:
        /*0018*/ 	.byte	0x04, 0x2f
        /*001a*/ 	.short	(.L_5 - .L_4)
	.align		4
.L_4:
        /*001c*/ 	.word	index@(_Z10oob_sharedv)
        /*0020*/ 	.word	0x00000004


	//----- nvinfo : EIATTR_FRAME_SIZE
	.align		4
.L_5:
        /*0024*/ 	.byte	0x04, 0x11
        /*0026*/ 	.short	(.L_7 - .L_6)
	.align		4
.L_6:
        /*0028*/ 	.word	index@(_Z10oob_sharedv)
        /*002c*/ 	.word	0x00000000


	//----- nvinfo : EIATTR_REGCOUNT
	.align		4
.L_7:
        /*0030*/ 	.byte	0x04, 0x2f
        /*0032*/ 	.short	(.L_9 - .L_8)
	.align		4
.L_8:
        /*0034*/ 	.word	index@(_Z13uninit_sharedPi)
        /*0038*/ 	.word	0x0000000a


	//----- nvinfo : EIATTR_FRAME_SIZE
	.align		4
.L_9:
        /*003c*/ 	.byte	0x04, 0x11
        /*003e*/ 	.short	(.L_11 - .L_10)
	.align		4
.L_10:
        /*0040*/ 	.word	index@(_Z13uninit_sharedPi)
        /*0044*/ 	.word	0x00000000


	//----- nvinfo : EIATTR_REGCOUNT
	.align		4
.L_11:
        /*0048*/ 	.byte	0x04, 0x2f
        /*004a*/ 	.short	(.L_13 - .L_12)
	.align		4
.L_12:
        /*004c*/ 	.word	index@(_Z17off_by_one_reducePii)
        /*0050*/ 	.word	0x0000000c


	//----- nvinfo : EIATTR_FRAME_SIZE
	.align		4
.L_13:
        /*0054*/ 	.byte	0x04, 0x11
        /*0056*/ 	.short	(.L_15 - .L_14)
	.align		4
.L_14:
        /*0058*/ 	.word	index@(_Z17off_by_one_reducePii)
        /*005c*/ 	.word	0x00000000


	//----- nvinfo : EIATTR_REGCOUNT
	.align		4
.L_15:
        /*0060*/ 	.byte	0x04, 0x2f
        /*0062*/ 	.short	(.L_17 - .L_16)
	.align		4
.L_16:
        /*0064*/ 	.word	index@(_Z14negative_indexPii)
        /*0068*/ 	.word	0x0000000a


	//----- nvinfo : EIATTR_FRAME_SIZE
	.align		4
.L_17:
        /*006c*/ 	.byte	0x04, 0x11
        /*006e*/ 	.short	(.L_19 - .L_18)
	.align		4
.L_18:
        /*0070*/ 	.word	index@(_Z14negative_indexPii)
        /*0074*/ 	.word	0x00000000


	//----- nvinfo : EIATTR_MIN_STACK_SIZE
	.align		4
.L_19:
        /*0078*/ 	.byte	0x04, 0x12
        /*007a*/ 	.short	(.L_21 - .L_20)
	.align		4
.L_20:
        /*007c*/ 	.word	index@(_Z14negative_indexPii)
        /*0080*/ 	.word	0x00000000


	//----- nvinfo : EIATTR_MIN_STACK_SIZE
	.align		4
.L_21:
        /*0084*/ 	.byte	0x04, 0x12
        /*0086*/ 	.short	(.L_23 - .L_22)
	.align		4
.L_22:
        /*0088*/ 	.word	index@(_Z17off_by_one_reducePii)
        /*008c*/ 	.word	0x00000000


	//----- nvinfo : EIATTR_MIN_STACK_SIZE
	.align		4
.L_23:
        /*0090*/ 	.byte	0x04, 0x12
        /*0092*/ 	.short	(.L_25 - .L_24)
	.align		4
.L_24:
        /*0094*/ 	.word	index@(_Z13uninit_sharedPi)
        /*0098*/ 	.word	0x00000000


	//----- nvinfo : EIATTR_MIN_STACK_SIZE
	.align		4
.L_25:
        /*009c*/ 	.byte	0x04, 0x12
        /*009e*/ 	.short	(.L_27 - .L_26)
	.align		4
.L_26:
        /*00a0*/ 	.word	index@(_Z10oob_sharedv)
        /*00a4*/ 	.word	0x00000000


	//----- nvinfo : EIATTR_MIN_STACK_SIZE
	.align		4
.L_27:
        /*00a8*/ 	.byte	0x04, 0x12
        /*00aa*/ 	.short	(.L_29 - .L_28)
	.align		4
.L_28:
        /*00ac*/ 	.word	index@(_Z10oob_globalPii)
        /*00b0*/ 	.word	0x00000000
.L_29:


//--------------------- .nv.compat                --------------------------
	.section	.nv.compat,"",@"SHT_CUDA_COMPAT_INFO"
	.align	4
        /*0000*/ 	.byte	0x02, 0x09, 0x00, 0x00, 0x02, 0x02, 0x01, 0x00, 0x02, 0x05, 0x05, 0x00, 0x03, 0x07, 0x01, 0x01
        /*0010*/ 	.byte	0x02, 0x03, 0x00, 0x00, 0x02, 0x06, 0x01, 0x00, 0x04, 0x0b, 0x08, 0x00, 0x09, 0x00, 0x00, 0x00
        /*0020*/ 	.byte	0x00, 0x00, 0x00, 0x00


//--------------------- .nv.info._Z14negative_indexPii --------------------------
	.section	.nv.info._Z14negative_indexPii,"",@"SHT_CUDA_INFO"
	.sectionflags	@""
	.align	4


	//----- nvinfo : EIATTR_CUDA_API_VERSION
	.align		4
        /*0000*/ 	.byte	0x04, 0x37
        /*0002*/ 	.short	(.L_31 - .L_30)
.L_30:
        /*0004*/ 	.word	0x00000082


	//----- nvinfo : EIATTR_KPARAM_INFO
	.align		4
.L_31:
        /*0008*/ 	.byte	0x04, 0x17
        /*000a*/ 	.short	(.L_33 - .L_32)
.L_32:
        /*000c*/ 	.word	0x00000000
        /*0010*/ 	.short	0x0001
        /*0012*/ 	.short	0x0008
        /*0014*/ 	.byte	0x00, 0xf0, 0x11, 0x00


	//----- nvinfo : EIATTR_KPARAM_INFO
	.align		4
.L_33:
        /*0018*/ 	.byte	0x04, 0x17
        /*001a*/ 	.short	(.L_35 - .L_34)
.L_34:
        /*001c*/ 	.word	0x00000000
        /*0020*/ 	.short	0x0000
        /*0022*/ 	.short	0x0000
        /*0024*/ 	.byte	0x00, 0xf5, 0x21, 0x00


	//----- nvinfo : EIATTR_SPARSE_MMA_MASK
	.align		4
.L_35:
        /*0028*/ 	.byte	0x03, 0x50
        /*002a*/ 	.short	0x0000


	//----- nvinfo : EIATTR_MAXREG_COUNT
	.align		4
        /*002c*/ 	.byte	0x03, 0x1b
        /*002e*/ 	.short	0x00ff


	//----- nvinfo : EIATTR_MERCURY_ISA_VERSION
	.align		4
        /*0030*/ 	.byte	0x03, 0x5f
        /*0032*/ 	.short	0x0101


	//----- nvinfo : EIATTR_VRC_CTA_INIT_COUNT
	.align		4
        /*0034*/ 	.byte	0x02, 0x4a
	.zero		1
	.zero		1


	//----- nvinfo : EIATTR_EXIT_INSTR_OFFSETS
	.align		4
        /*0038*/ 	.byte	0x04, 0x1c
        /*003a*/ 	.short	(.L_37 - .L_36)


	//   ....[0]....
.L_36:
        /*003c*/ 	.word	0x00000090


	//----- nvinfo : EIATTR_CBANK_PARAM_SIZE
	.align		4
.L_37:
        /*0040*/ 	.byte	0x03, 0x19
        /*0042*/ 	.short	0x000c


	//----- nvinfo : EIATTR_PARAM_CBANK
	.align		4
        /*0044*/ 	.byte	0x04, 0x0a
        /*0046*/ 	.short	(.L_39 - .L_38)
	.align		4
.L_38:
        /*0048*/ 	.word	index@(.nv.constant0._Z14negative_indexPii)
        /*004c*/ 	.short	0x0380
        /*004e*/ 	.short	0x000c


	//----- nvinfo : EIATTR_SW_WAR
	.align		4
.L_39:
        /*0050*/ 	.byte	0x04, 0x36
        /*0052*/ 	.short	(.L_41 - .L_40)
.L_40:
        /*0054*/ 	.word	0x00000008
.L_41:


//--------------------- .nv.info._Z17off_by_one_reducePii --------------------------
	.section	.nv.info._Z17off_by_one_reducePii,"",@"SHT_CUDA_INFO"
	.sectionflags	@""
	.align	4


	//----- nvinfo : EIATTR_CUDA_API_VERSION
	.align		4
        /*0000*/ 	.byte	0x04, 0x37
        /*0002*/ 	.short	(.L_43 - .L_42)
.L_42:
        /*0004*/ 	.word	0x00000082


	//----- nvinfo : EIATTR_KPARAM_INFO
	.align		4
.L_43:
        /*0008*/ 	.byte	0x04, 0x17
        /*000a*/ 	.short	(.L_45 - .L_44)
.L_44:
        /*000c*/ 	.word	0x00000000
        /*0010*/ 	.short	0x0001
        /*0012*/ 	.short	0x0008
        /*0014*/ 	.byte	0x00, 0xf0, 0x11, 0x00


	//----- nvinfo : EIATTR_KPARAM_INFO
	.align		4
.L_45:
        /*0018*/ 	.byte	0x04, 0x17
        /*001a*/ 	.short	(.L_47 - .L_46)
.L_46:
        /*001c*/ 	.word	0x00000000
        /*0020*/ 	.short	0x0000
        /*0022*/ 	.short	0x0000
        /*0024*/ 	.byte	0x00, 0xf5, 0x21, 0x00


	//----- nvinfo : EIATTR_SPARSE_MMA_MASK
	.align		4
.L_47:
        /*0028*/ 	.byte	0x03, 0x50
        /*002a*/ 	.short	0x0000


	//----- nvinfo : EIATTR_MAXREG_COUNT
	.align		4
        /*002c*/ 	.byte	0x03, 0x1b
        /*002e*/ 	.short	0x00ff


	//----- nvinfo : EIATTR_NUM_BARRIERS
	.align		4
        /*0030*/ 	.byte	0x02, 0x4c
        /*0032*/ 	.byte	0x01
	.zero		1


	//----- nvinfo : EIATTR_MERCURY_ISA_VERSION
	.align		4
        /*0034*/ 	.byte	0x03, 0x5f
        /*0036*/ 	.short	0x0101


	//----- nvinfo : EIATTR_VRC_CTA_INIT_COUNT
	.align		4
        /*0038*/ 	.byte	0x02, 0x4a
	.zero		1
	.zero		1


	//----- nvinfo : EIATTR_EXIT_INSTR_OFFSETS
	.align		4
        /*003c*/ 	.byte	0x04, 0x1c
        /*003e*/ 	.short	(.L_49 - .L_48)


	//   ....[0]....
.L_48:
        /*0040*/ 	.word	0x00000190


	//----- nvinfo : EIATTR_CRS_STACK_SIZE
	.align		4
.L_49:
        /*0044*/ 	.byte	0x04, 0x1e
        /*0046*/ 	.short	(.L_51 - .L_50)
.L_50:
        /*0048*/ 	.word	0x00000000


	//----- nvinfo : EIATTR_CBANK_PARAM_SIZE
	.align		4
.L_51:
        /*004c*/ 	.byte	0x03, 0x19
        /*004e*/ 	.short	0x000c


	//----- nvinfo : EIATTR_PARAM_CBANK
	.align		4
        /*0050*/ 	.byte	0x04, 0x0a
        /*0052*/ 	.short	(.L_53 - .L_52)
	.align		4
.L_52:
        /*0054*/ 	.word	index@(.nv.constant0._Z17off_by_one_reducePii)
        /*0058*/ 	.short	0x0380
        /*005a*/ 	.short	0x000c


	//----- nvinfo : EIATTR_SW_WAR
	.align		4
.L_53:
        /*005c*/ 	.byte	0x04, 0x36
        /*005e*/ 	.short	(.L_55 - .L_54)
.L_54:
        /*0060*/ 	.word	0x00000008
.L_55:


//--------------------- .nv.info._Z13uninit_sharedPi --------------------------
	.section	.nv.info._Z13uninit_sharedPi,"",@"SHT_CUDA_INFO"
	.sectionflags	@""
	.align	4


	//----- nvinfo : EIATTR_CUDA_API_VERSION
	.align		4
        /*0000*/ 	.byte	0x04, 0x37
        /*0002*/ 	.short	(.L_57 - .L_56)
.L_56:
        /*0004*/ 	.word	0x00000082


	//----- nvinfo : EIATTR_KPARAM_INFO
	.align		4
.L_57:
        /*0008*/ 	.byte	0x04, 0x17
        /*000a*/ 	.short	(.L_59 - .L_58)
.L_58:
        /*000c*/ 	.word	0x00000000
        /*0010*/ 	.short	0x0000
        /*0012*/ 	.short	0x0000
        /*0014*/ 	.byte	0x00, 0xf5, 0x21, 0x00


	//----- nvinfo : EIATTR_SPARSE_MMA_MASK
	.align		4
.L_59:
        /*0018*/ 	.byte	0x03, 0x50
        /*001a*/ 	.short	0x0000


	//----- nvinfo : EIATTR_MAXREG_COUNT
	.align		4
        /*001c*/ 	.byte	0x03, 0x1b
        /*001e*/ 	.short	0x00ff


	//----- nvinfo : EIATTR_NUM_BARRIERS
	.align		4
        /*0020*/ 	.byte	0x02, 0x4c
        /*0022*/ 	.byte	0x01
	.zero		1


	//----- nvinfo : EIATTR_MERCURY_ISA_VERSION
	.align		4
        /*0024*/ 	.byte	0x03, 0x5f
        /*0026*/ 	.short	0x0101


	//----- nvinfo : EIATTR_VRC_CTA_INIT_COUNT
	.align		4
        /*0028*/ 	.byte	0x02, 0x4a
	.zero		1
	.zero		1


	//----- nvinfo : EIATTR_EXIT_INSTR_OFFSETS
	.align		4
        /*002c*/ 	.byte	0x04, 0x1c
        /*002e*/ 	.short	(.L_61 - .L_60)


	//   ....[0]....
.L_60:
        /*0030*/ 	.word	0x000000f0


	//----- nvinfo : EIATTR_CBANK_PARAM_SIZE
	.align		4
.L_61:
        /*0034*/ 	.byte	0x03, 0x19
        /*0036*/ 	.short	0x0008


	//----- nvinfo : EIATTR_PARAM_CBANK
	.align		4
        /*0038*/ 	.byte	0x04, 0x0a
        /*003a*/ 	.short	(.L_63 - .L_62)
	.align		4
.L_62:
        /*003c*/ 	.word	index@(.nv.constant0._Z13uninit_sharedPi)
        /*0040*/ 	.short	0x0380
        /*0042*/ 	.short	0x0008


	//----- nvinfo : EIATTR_SW_WAR
	.align		4
.L_63:
        /*0044*/ 	.byte	0x04, 0x36
        /*0046*/ 	.short	(.L_65 - .L_64)
.L_64:
        /*0048*/ 	.word	0x00000008
.L_65:


//--------------------- .nv.info._Z10oob_sharedv  --------------------------
	.section	.nv.info._Z10oob_sharedv,"",@"SHT_CUDA_INFO"
	.sectionflags	@""
	.align	4


	//----- nvinfo : EIATTR_CUDA_API_VERSION
	.align		4
        /*0000*/ 	.byte	0x04, 0x37
        /*0002*/ 	.short	(.L_67 - .L_66)
.L_66:
        /*0004*/ 	.word	0x00000082


	//----- nvinfo : EIATTR_SPARSE_MMA_MASK
	.align		4
.L_67:
        /*0008*/ 	.byte	0x03, 0x50
        /*000a*/ 	.short	0x0000


	//----- nvinfo : EIATTR_MAXREG_COUNT
	.align		4
        /*000c*/ 	.byte	0x03, 0x1b
        /*000e*/ 	.short	0x00ff


	//----- nvinfo : EIATTR_NUM_BARRIERS
	.align		4
        /*0010*/ 	.byte	0x02, 0x4c
        /*0012*/ 	.byte	0x01
	.zero		1


	//----- nvinfo : EIATTR_MERCURY_ISA_VERSION
	.align		4
        /*0014*/ 	.byte	0x03, 0x5f
        /*0016*/ 	.short	0x0101


	//----- nvinfo : EIATTR_VRC_CTA_INIT_COUNT
	.align		4
        /*0018*/ 	.byte	0x02, 0x4a
	.zero		1
	.zero		1


	//----- nvinfo : EIATTR_EXIT_INSTR_OFFSETS
	.align		4
        /*001c*/ 	.byte	0x04, 0x1c
        /*001e*/ 	.short	(.L_69 - .L_68)


	//   ....[0]....
.L_68:
        /*0020*/ 	.word	0x00000020


	//----- nvinfo : EIATTR_SW_WAR
	.align		4
.L_69:
        /*0024*/ 	.byte	0x04, 0x36
        /*0026*/ 	.short	(.L_71 - .L_70)
.L_70:
        /*0028*/ 	.word	0x00000008
.L_71:


//--------------------- .nv.info._Z10oob_globalPii --------------------------
	.section	.nv.info._Z10oob_globalPii,"",@"SHT_CUDA_INFO"
	.sectionflags	@""
	.align	4


	//----- nvinfo : EIATTR_CUDA_API_VERSION
	.align		4
        /*0000*/ 	.byte	0x04, 0x37
        /*0002*/ 	.short	(.L_73 - .L_72)
.L_72:
        /*0004*/ 	.word	0x00000082


	//----- nvinfo : EIATTR_KPARAM_INFO
	.align		4
.L_73:
        /*0008*/ 	.byte	0x04, 0x17
        /*000a*/ 	.short	(.L_75 - .L_74)
.L_74:
        /*000c*/ 	.word	0x00000000
        /*0010*/ 	.short	0x0001
        /*0012*/ 	.short	0x0008
        /*0014*/ 	.byte	0x00, 0xf0, 0x11, 0x00


	//----- nvinfo : EIATTR_KPARAM_INFO
	.align		4
.L_75:
        /*0018*/ 	.byte	0x04, 0x17
        /*001a*/ 	.short	(.L_77 - .L_76)
.L_76:
        /*001c*/ 	.word	0x00000000
        /*0020*/ 	.short	0x0000
        /*0022*/ 	.short	0x0000
        /*0024*/ 	.byte	0x00, 0xf5, 0x21, 0x00


	//----- nvinfo : EIATTR_SPARSE_MMA_MASK
	.align		4
.L_77:
        /*0028*/ 	.byte	0x03, 0x50
        /*002a*/ 	.short	0x0000


	//----- nvinfo : EIATTR_MAXREG_COUNT
	.align		4
        /*002c*/ 	.byte	0x03, 0x1b
        /*002e*/ 	.short	0x00ff


	//----- nvinfo : EIATTR_MERCURY_ISA_VERSION
	.align		4
        /*0030*/ 	.byte	0x03, 0x5f
        /*0032*/ 	.short	0x0101


	//----- nvinfo : EIATTR_VRC_CTA_INIT_COUNT
	.align		4
        /*0034*/ 	.byte	0x02, 0x4a
	.zero		1
	.zero		1


	//----- nvinfo : EIATTR_EXIT_INSTR_OFFSETS
	.align		4
        /*0038*/ 	.byte	0x04, 0x1c
        /*003a*/ 	.short	(.L_79 - .L_78)


	//   ....[0]....
.L_78:
        /*003c*/ 	.word	0x00000090


	//----- nvinfo : EIATTR_CBANK_PARAM_SIZE
	.align		4
.L_79:
        /*0040*/ 	.byte	0x03, 0x19
        /*0042*/ 	.short	0x000c


	//----- nvinfo : EIATTR_PARAM_CBANK
	.align		4
        /*0044*/ 	.byte	0x04, 0x0a
        /*0046*/ 	.short	(.L_81 - .L_80)
	.align		4
.L_80:
        /*0048*/ 	.word	index@(.nv.constant0._Z10oob_globalPii)
        /*004c*/ 	.short	0x0380
        /*004e*/ 	.short	0x000c


	//----- nvinfo : EIATTR_SW_WAR
	.align		4
.L_81:
        /*0050*/ 	.byte	0x04, 0x36
        /*0052*/ 	.short	(.L_83 - .L_82)
.L_82:
        /*0054*/ 	.word	0x00000008
.L_83:


//--------------------- .nv.callgraph             --------------------------
	.section	.nv.callgraph,"",@"SHT_CUDA_CALLGRAPH"
	.align	4
	.sectionentsize	8
	.align		4
        /*0000*/ 	.word	0x00000000
	.align		4
        /*0004*/ 	.word	0xffffffff
	.align		4
        /*0008*/ 	.word	0x00000000
	.align		4
        /*000c*/ 	.word	0xfffffffe
	.align		4
        /*0010*/ 	.word	0x00000000
	.align		4
        /*0014*/ 	.word	0xfffffffd
	.align		4
        /*0018*/ 	.word	0x00000000
	.align		4
        /*001c*/ 	.word	0xfffffffc


//--------------------- .text._Z14negative_indexPii --------------------------
	.section	.text._Z14negative_indexPii,"ax",@progbits
	.align	128
        .global         _Z14negative_indexPii
        .type           _Z14negative_indexPii,@function
        .size           _Z14negative_indexPii,(.L_x_8 - _Z14negative_indexPii)
        .other          _Z14negative_indexPii,@"STO_CUDA_ENTRY STV_DEFAULT"
_Z14negative_indexPii:
.text._Z14negative_indexPii:
[----:B------:R-:W-:Y:S01]  /*0000*/  LDC R1, c[0x0][0x37c] ;  /* 0x0000df00ff017b82 */ /* 0x000fe20000000800 */
[----:B------:R-:W0:Y:S07]  /*0010*/  S2R R5, SR_TID.X ;  /* 0x0000000000057919 */ /* 0x000e2e0000002100 */
[----:B------:R-:W1:Y:S01]  /*0020*/  LDC.64 R2, c[0x0][0x380] ;  /* 0x0000e000ff027b82 */ /* 0x000e620000000a00 */
[----:B------:R-:W0:Y:S01]  /*0030*/  LDCU UR6, c[0x0][0x388] ;  /* 0x00007100ff0677ac */ /* 0x000e220008000800 */
[----:B------:R-:W-:Y:S01]  /*0040*/  HFMA2 R7, -RZ, RZ, 0, 2.50339508056640625e-06 ;  /* 0x0000002aff077431 */ /* 0x000fe200000001ff */
[----:B------:R-:W2:Y:S01]  /*0050*/  LDCU.64 UR4, c[0x0][0x358] ;  /* 0x00006b00ff0477ac */ /* 0x000ea20008000a00 */
[----:B0-----:R-:W-:-:S05]  /*0060*/  IADD3 R5, PT, PT, R5, -UR6, RZ ;  /* 0x8000000605057c10 */ /* 0x001fca000fffe0ff */
[----:B-1----:R-:W-:-:S05]  /*0070*/  IMAD.WIDE R2, R5, 0x4, R2 ;  /* 0x0000000405027825 */ /* 0x002fca00078e0202 */
[----:B--2---:R-:W-:Y:S01]  /*0080*/  STG.E desc[UR4][R2.64], R7 ;  /* 0x0000000702007986 */ /* 0x004fe2000c101904 */
[----:B------:R-:W-:Y:S05]  /*0090*/  EXIT ;  /* 0x000000000000794d */ /* 0x000fea0003800000 */
.L_x_0:
[----:B------:R-:W-:-:S00]  /*00a0*/  BRA `(.L_x_0) ;  /* 0xfffffffc00fc7947 */ /* 0x000fc0000383ffff */
[----:B------:R-:W-:-:S00]  /*00b0*/  NOP ;  /* 0x0000000000007918 */ /* 0x000fc00000000000 */
        /* <DEDUP_REMOVED lines=12> */
.L_x_8:


//--------------------- .text._Z17off_by_one_reducePii --------------------------
	.section	.text._Z17off_by_one_reducePii,"ax",@progbits
	.align	128
        .global         _Z17off_by_one_reducePii
        .type           _Z17off_by_one_reducePii,@function
        .size           _Z17off_by_one_reducePii,(.L_x_9 - _Z17off_by_one_reducePii)
        .other          _Z17off_by_one_reducePii,@"STO_CUDA_ENTRY STV_DEFAULT"
_Z17off_by_one_reducePii:
.text._Z17off_by_one_reducePii:
[----:B------:R-:W-:Y:S01]  /*0000*/  LDC R1, c[0x0][0x37c] ;  /* 0x0000df00ff017b82 */ /* 0x000fe20000000800 */
[----:B------:R-:W0:Y:S07]  /*0010*/  S2R R9, SR_TID.X ;  /* 0x0000000000097919 */ /* 0x000e2e0000002100 */
[----:B------:R-:W0:Y:S01]  /*0020*/  LDC.64 R2, c[0x0][0x380] ;  /* 0x0000e000ff027b82 */ /* 0x000e220000000a00 */
[----:B------:R-:W-:Y:S01]  /*0030*/  IMAD.MOV.U32 R5, RZ, RZ, 0x1 ;  /* 0x00000001ff057424 */ /* 0x000fe200078e00ff */
[----:B------:R-:W1:Y:S01]  /*0040*/  LDCU.64 UR4, c[0x0][0x358] ;  /* 0x00006b00ff0477ac */ /* 0x000e620008000a00 */
[----:B------:R-:W2:Y:S01]  /*0050*/  LDCU UR6, c[0x0][0x360] ;  /* 0x00006c00ff0677ac */ /* 0x000ea20008000800 */
[----:B------:R-:W3:Y:S02]  /*0060*/  LDCU UR7, c[0x0][0x388] ;  /* 0x00007100ff0777ac */ /* 0x000ee40008000800 */
[----:B0123--:R-:W-:-:S07]  /*0070*/  IMAD.WIDE.U32 R2, R9, 0x4, R2 ;  /* 0x0000000409027825 */ /* 0x00ffce00078e0002 */
.L_x_3:
[----:B------:R-:W-:Y:S01]  /*0080*/  IMAD.SHL.U32 R6, R5, 0x2, RZ ;  /* 0x0000000205067824 */ /* 0x000fe200078e00ff */
[----:B------:R-:W-:Y:S01]  /*0090*/  BSSY.RECONVERGENT B0, `(.L_x_1) ;  /* 0x000000b000007945 */ /* 0x000fe20003800200 */
[----:B------:R-:W-:-:S03]  /*00a0*/  IMAD.IADD R4, R9, 0x1, R5 ;  /* 0x0000000109047824 */ /* 0x000fc600078e0205 */
[----:B------:R-:W-:-:S04]  /*00b0*/  IADD3 R0, PT, PT, R6, 0x3ff, RZ ;  /* 0x000003ff06007810 */ /* 0x000fc80007ffe0ff */
[----:B------:R-:W-:-:S04]  /*00c0*/  LOP3.LUT P0, RZ, R0, R9, RZ, 0xc0, !PT ;  /* 0x0000000900ff7212 */ /* 0x000fc8000780c0ff */
[----:B------:R-:W-:-:S13]  /*00d0*/  ISETP.GE.OR P0, PT, R4, UR7, P0 ;  /* 0x0000000704007c0c */ /* 0x000fda0008706670 */
[----:B0-----:R-:W-:Y:S05]  /*00e0*/  @P0 BRA `(.L_x_2) ;  /* 0x0000000000140947 */ /* 0x001fea0003800000 */
[----:B------:R-:W-:Y:S01]  /*00f0*/  IMAD.WIDE R4, R5, 0x4, R2 ;  /* 0x0000000405047825 */ /* 0x000fe200078e0202 */
[----:B------:R-:W2:Y:S05]  /*0100*/  LDG.E R7, desc[UR4][R2.64] ;  /* 0x0000000402077981 */ /* 0x000eaa000c1e1900 */
[----:B------:R-:W2:Y:S02]  /*0110*/  LDG.E R4, desc[UR4][R4.64] ;  /* 0x0000000404047981 */ /* 0x000ea4000c1e1900 */
[----:B--2---:R-:W-:-:S05]  /*0120*/  IADD3 R7, PT, PT, R4, R7, RZ ;  /* 0x0000000704077210 */ /* 0x004fca0007ffe0ff */
[----:B------:R0:W-:Y:S02]  /*0130*/  STG.E desc[UR4][R2.64], R7 ;  /* 0x0000000702007986 */ /* 0x0001e4000c101904 */
.L_x_2:
[----:B------:R-:W-:Y:S05]  /*0140*/  BSYNC.RECONVERGENT B0 ;  /* 0x0000000000007941 */ /* 0x000fea0003800200 */
.L_x_1:
[----:B------:R-:W-:Y:S01]  /*0150*/  BAR.SYNC.DEFER_BLOCKING 0x0 ;  /* 0x0000000000007b1d */ /* 0x000fe20000010000 */
[----:B------:R-:W-:Y:S02]  /*0160*/  ISETP.GT.U32.AND P0, PT, R6, UR6, PT ;  /* 0x0000000606007c0c */ /* 0x000fe4000bf04070 */
[----:B------:R-:W-:-:S11]  /*0170*/  MOV R5, R6 ;  /* 0x0000000600057202 */ /* 0x000fd60000000f00 */
[----:B------:R-:W-:Y:S05]  /*0180*/  @!P0 BRA `(.L_x_3) ;  /* 0xfffffffc00bc8947 */ /* 0x000fea000383ffff */
[----:B------:R-:W-:Y:S05]  /*0190*/  EXIT ;  /* 0x000000000000794d */ /* 0x000fea0003800000 */
.L_x_4:
        /* <DEDUP_REMOVED lines=14> */
.L_x_9:


//--------------------- .text._Z13uninit_sharedPi --------------------------
	.section	.text._Z13uninit_sharedPi,"ax",@progbits
	.align	128
        .global         _Z13uninit_sharedPi
        .type           _Z13uninit_sharedPi,@function
        .size           _Z13uninit_sharedPi,(.L_x_10 - _Z13uninit_sharedPi)
        .other          _Z13uninit_sharedPi,@"STO_CUDA_ENTRY STV_DEFAULT"
_Z13uninit_sharedPi:
.text._Z13uninit_sharedPi:
[----:B------:R-:W-:Y:S01]  /*0000*/  LDC R1, c[0x0][0x37c] ;  /* 0x0000df00ff017b82 */ /* 0x000fe20000000800 */
[----:B------:R-:W0:Y:S07]  /*0010*/  S2R R7, SR_TID.X ;  /* 0x0000000000077919 */ /* 0x000e2e0000002100 */
[----:B------:R-:W1:Y:S01]  /*0020*/  S2UR UR5, SR_CgaCtaId ;  /* 0x00000000000579c3 */ /* 0x000e620000008800 */
[----:B------:R-:W-:-:S07]  /*0030*/  UMOV UR4, 0x400 ;  /* 0x0000040000047882 */ /* 0x000fce0000000000 */
[----:B------:R-:W2:Y:S01]  /*0040*/  LDC.64 R2, c[0x0][0x380] ;  /* 0x0000e000ff027b82 */ /* 0x000ea20000000a00 */
[----:B-1----:R-:W-:Y:S01]  /*0050*/  ULEA UR4, UR5, UR4, 0x18 ;  /* 0x0000000405047291 */ /* 0x002fe2000f8ec0ff */
[C---:B0-----:R-:W-:Y:S01]  /*0060*/  LOP3.LUT R0, R7.reuse, 0x1, RZ, 0xc0, !PT ;  /* 0x0000000107007812 */ /* 0x041fe200078ec0ff */
[----:B--2---:R-:W-:-:S03]  /*0070*/  IMAD.WIDE.U32 R2, R7, 0x4, R2 ;  /* 0x0000000407027825 */ /* 0x004fc600078e0002 */
[----:B------:R-:W-:Y:S02]  /*0080*/  ISETP.NE.U32.AND P0, PT, R0, 0x1, PT ;  /* 0x000000010000780c */ /* 0x000fe40003f05070 */
[----:B------:R-:W-:-:S04]  /*0090*/  LEA R0, R7, UR4, 0x2 ;  /* 0x0000000407007c11 */ /* 0x000fc8000f8e10ff */
[----:B------:R-:W0:Y:S07]  /*00a0*/  LDCU.64 UR4, c[0x0][0x358] ;  /* 0x00006b00ff0477ac */ /* 0x000e2e0008000a00 */
[----:B------:R-:W-:Y:S01]  /*00b0*/  @P0 STS [R0], R7 ;  /* 0x0000000700000388 */ /* 0x000fe20000000800 */
[----:B------:R-:W-:Y:S06]  /*00c0*/  BAR.SYNC.DEFER_BLOCKING 0x0 ;  /* 0x0000000000007b1d */ /* 0x000fec0000010000 */
[----:B------:R-:W0:Y:S04]  /*00d0*/  LDS R5, [R0] ;  /* 0x0000000000057984 */ /* 0x000e280000000800 */
[----:B0-----:R-:W-:Y:S01]  /*00e0*/  STG.E desc[UR4][R2.64], R5 ;  /* 0x0000000502007986 */ /* 0x001fe2000c101904 */
[----:B------:R-:W-:Y:S05]  /*00f0*/  EXIT ;  /* 0x000000000000794d */ /* 0x000fea0003800000 */
.L_x_5:
        /* <DEDUP_REMOVED lines=16> */
.L_x_10:


//--------------------- .text._Z10oob_sharedv     --------------------------
	.section	.text._Z10oob_sharedv,"ax",@progbits
	.align	128
        .global         _Z10oob_sharedv
        .type           _Z10oob_sharedv,@function
        .size           _Z10oob_sharedv,(.L_x_11 - _Z10oob_sharedv)
        .other          _Z10oob_sharedv,@"STO_CUDA_ENTRY STV_DEFAULT"
_Z10oob_sharedv:
.text._Z10oob_sharedv:
[----:B------:R-:W-:Y:S08]  /*0000*/  LDC R1, c[0x0][0x37c] ;  /* 0x0000df00ff017b82 */ /* 0x000ff00000000800 */
[----:B------:R-:W-:Y:S06]  /*0010*/  BAR.SYNC.DEFER_BLOCKING 0x0 ;  /* 0x0000000000007b1d */ /* 0x000fec0000010000 */
[----:B------:R-:W-:Y:S05]  /*0020*/  EXIT ;  /* 0x000000000000794d */ /* 0x000fea0003800000 */
.L_x_6:
        /* <DEDUP_REMOVED lines=13> */
.L_x_11:


//--------------------- .text._Z10oob_globalPii   --------------------------
	.section	.text._Z10oob_globalPii,"ax",@progbits
	.align	128
        .global         _Z10oob_globalPii
        .type           _Z10oob_globalPii,@function
        .size           _Z10oob_globalPii,(.L_x_12 - _Z10oob_globalPii)
        .other          _Z10oob_globalPii,@"STO_CUDA_ENTRY STV_DEFAULT"
_Z10oob_globalPii:
.text._Z10oob_globalPii:
[----:B------:R-:W-:Y:S01]  /*0000*/  LDC R1, c[0x0][0x37c] ;  /* 0x0000df00ff017b82 */ /* 0x000fe20000000800 */
[----:B------:R-:W0:Y:S07]  /*0010*/  S2R R0, SR_TID.X ;  /* 0x0000000000007919 */ /* 0x000e2e0000002100 */
[----:B------:R-:W0:Y:S01]  /*0020*/  S2UR UR6, SR_CTAID.X ;  /* 0x00000000000679c3 */ /* 0x000e220000002500 */
[----:B------:R-:W1:Y:S07]  /*0030*/  LDCU.64 UR4, c[0x0][0x358] ;  /* 0x00006b00ff0477ac */ /* 0x000e6e0008000a00 */
[----:B------:R-:W0:Y:S08]  /*0040*/  LDC R5, c[0x0][0x360] ;  /* 0x0000d800ff057b82 */ /* 0x000e300000000800 */
[----:B------:R-:W2:Y:S01]  /*0050*/  LDC.64 R2, c[0x0][0x380] ;  /* 0x0000e000ff027b82 */ /* 0x000ea20000000a00 */
[----:B0-----:R-:W-:-:S04]  /*0060*/  IMAD R5, R5, UR6, R0 ;  /* 0x0000000605057c24 */ /* 0x001fc8000f8e0200 */
[----:B--2---:R-:W-:-:S05]  /*0070*/  IMAD.WIDE R2, R5, 0x4, R2 ;  /* 0x0000000405027825 */ /* 0x004fca00078e0202 */
[----:B-1----:R-:W-:Y:S01]  /*0080*/  STG.E desc[UR4][R2.64], R5 ;  /* 0x0000000502007986 */ /* 0x002fe2000c101904 */
[----:B------:R-:W-:Y:S05]  /*0090*/  EXIT ;  /* 0x000000000000794d */ /* 0x000fea0003800000 */
.L_x_7:
        /* <DEDUP_REMOVED lines=14> */
.L_x_12:


//--------------------- .nv.shared.reserved.0     --------------------------
	.section	.nv.shared.reserved.0,"aw",@nobits
	.weak		__nv_reservedSMEM_offset_0_alias
	.size		__nv_reservedSMEM_offset_0_alias, 0, 64
	.other		__nv_reservedSMEM_offset_0_alias,@"STO_CUDA_RESERVED_SHARED STV_DEFAULT"
__nv_reservedSMEM_offset_0_alias:
	.zero		0
	.zero		64


//--------------------- .nv.shared._Z13uninit_sharedPi --------------------------
	.section	.nv.shared._Z13uninit_sharedPi,"aw",@nobits
	.sectionflags	@""
	.align	4
.nv.shared._Z13uninit_sharedPi:
	.zero		2048


//--------------------- .nv.constant0._Z14negative_indexPii --------------------------
	.section	.nv.constant0._Z14negative_indexPii,"a",@progbits
	.sectionflags	@""
	.align	4
.nv.constant0._Z14negative_indexPii:
	.zero		908


//--------------------- .nv.constant0._Z17off_by_one_reducePii --------------------------
	.section	.nv.constant0._Z17off_by_one_reducePii,"a",@progbits
	.sectionflags	@""
	.align	4
.nv.constant0._Z17off_by_one_reducePii:
	.zero		908


//--------------------- .nv.constant0._Z13uninit_sharedPi --------------------------
	.section	.nv.constant0._Z13uninit_sharedPi,"a",@progbits
	.sectionflags	@""
	.align	4
.nv.constant0._Z13uninit_sharedPi:
	.zero		904


//--------------------- .nv.constant0._Z10oob_sharedv --------------------------
	.section	.nv.constant0._Z10oob_sharedv,"a",@progbits
	.sectionflags	@""
	.align	4
.nv.constant0._Z10oob_sharedv:
	.zero		896


//--------------------- .nv.constant0._Z10oob_globalPii --------------------------
	.section	.nv.constant0._Z10oob_globalPii,"a",@progbits
	.sectionflags	@""
	.align	4
.nv.constant0._Z10oob_globalPii:
	.zero		908


//--------------------- SYMBOLS --------------------------

	.type		.nv.reservedSmem.offset0,@object
	.size		.nv.reservedSmem.offset0,0x4
	.type		.nv.reservedSmem.cap,@object
	.size		.nv.reservedSmem.cap,0x4
